	.headerflags	@"EF_CUDA_TEXMODE_UNIFIED EF_CUDA_64BIT_ADDRESS EF_CUDA_ACCELERATORS EF_CUDA_SM90 EF_CUDA_VIRTUAL_SM(EF_CUDA_SM90)"
	.elftype	@"ET_EXEC"


//--------------------- .nv.info                  --------------------------
	.section	.nv.info,"",@"SHT_CUDA_INFO"
	.align	4


	//----- nvinfo : EIATTR_REGCOUNT
	.align		4
        /*0000*/ 	.byte	0x04, 0x2f
        /*0002*/ 	.short	(.L_1 - .L_0)
	.align		4
.L_0:
        /*0004*/ 	.word	index@(triton_poi_fused_avg_pool2d_leaky_relu_18)
        /*0008*/ 	.word	0x00000010


	//----- nvinfo : EIATTR_MIN_STACK_SIZE
	.align		4
.L_1:
        /*000c*/ 	.byte	0x04, 0x12
        /*000e*/ 	.short	(.L_3 - .L_2)
	.align		4
.L_2:
        /*0010*/ 	.word	index@(triton_poi_fused_avg_pool2d_leaky_relu_18)
        /*0014*/ 	.word	0x00000000


	//----- nvinfo : EIATTR_FRAME_SIZE
	.align		4
.L_3:
        /*0018*/ 	.byte	0x04, 0x11
        /*001a*/ 	.short	(.L_5 - .L_4)
	.align		4
.L_4:
        /*001c*/ 	.word	index@(triton_poi_fused_avg_pool2d_leaky_relu_18)
        /*0020*/ 	.word	0x00000000


	//----- nvinfo : EIATTR_MIN_STACK_SIZE
	.align		4
.L_5:
        /*0024*/ 	.byte	0x04, 0x12
        /*0026*/ 	.short	(.L_7 - .L_6)
	.align		4
.L_6:
        /*0028*/ 	.word	index@(triton_poi_fused_avg_pool2d_leaky_relu_18)
        /*002c*/ 	.word	0x00000000
.L_7:


//--------------------- .nv.info.triton_poi_fused_avg_pool2d_leaky_relu_18 --------------------------
	.section	.nv.info.triton_poi_fused_avg_pool2d_leaky_relu_18,"",@"SHT_CUDA_INFO"
	.sectionflags	@""
	.align	4


	//----- nvinfo : EIATTR_CUDA_API_VERSION
	.align		4
        /*0000*/ 	.byte	0x04, 0x37
        /*0002*/ 	.short	(.L_9 - .L_8)
.L_8:
        /*0004*/ 	.word	0x0000007c


	//----- nvinfo : EIATTR_KPARAM_INFO
	.align		4
.L_9:
        /*0008*/ 	.byte	0x04, 0x17
        /*000a*/ 	.short	(.L_11 - .L_10)
.L_10:
        /*000c*/ 	.word	0x00000000
        /*0010*/ 	.short	0x0003
        /*0012*/ 	.short	0x0018
        /*0014*/ 	.byte	0x00, 0xf0, 0x11, 0x00


	//----- nvinfo : EIATTR_KPARAM_INFO
	.align		4
.L_11:
        /*0018*/ 	.byte	0x04, 0x17
        /*001a*/ 	.short	(.L_13 - .L_12)
.L_12:
        /*001c*/ 	.word	0x00000000
        /*0020*/ 	.short	0x0002
        /*0022*/ 	.short	0x0010
        /*0024*/ 	.byte	0x00, 0xf4, 0x21, 0x00


	//----- nvinfo : EIATTR_KPARAM_INFO
	.align		4
.L_13:
        /*0028*/ 	.byte	0x04, 0x17
        /*002a*/ 	.short	(.L_15 - .L_14)
.L_14:
        /*002c*/ 	.word	0x00000000
        /*0030*/ 	.short	0x0001
        /*0032*/ 	.short	0x0008
        /*0034*/ 	.byte	0x00, 0xf4, 0x21, 0x00


	//----- nvinfo : EIATTR_KPARAM_INFO
	.align		4
.L_15:
        /*0038*/ 	.byte	0x04, 0x17
        /*003a*/ 	.short	(.L_17 - .L_16)
.L_16:
        /*003c*/ 	.word	0x00000000
        /*0040*/ 	.short	0x0000
        /*0042*/ 	.short	0x0000
        /*0044*/ 	.byte	0x00, 0xf4, 0x21, 0x00


	//----- nvinfo : EIATTR_SPARSE_MMA_MASK
	.align		4
.L_17:
        /*0048*/ 	.byte	0x03, 0x50
        /*004a*/ 	.short	0x0000


	//----- nvinfo : EIATTR_MAXREG_COUNT
	.align		4
        /*004c*/ 	.byte	0x03, 0x1b
        /*004e*/ 	.short	0x00ff


	//----- nvinfo : EIATTR_EXIT_INSTR_OFFSETS
	.align		4
        /*0050*/ 	.byte	0x04, 0x1c
        /*0052*/ 	.short	(.L_19 - .L_18)


	//   ....[0]....
.L_18:
        /*0054*/ 	.word	0x00000370


	//----- nvinfo : EIATTR_REQNTID
	.align		4
.L_19:
        /*0058*/ 	.byte	0x04, 0x10
        /*005a*/ 	.short	(.L_21 - .L_20)
.L_20:
        /*005c*/ 	.word	0x00000100
        /*0060*/ 	.word	0x00000001
        /*0064*/ 	.word	0x00000001


	//----- nvinfo : EIATTR_CBANK_PARAM_SIZE
	.align		4
.L_21:
        /*0068*/ 	.byte	0x03, 0x19
        /*006a*/ 	.short	0x001c


	//----- nvinfo : EIATTR_PARAM_CBANK
	.align		4
        /*006c*/ 	.byte	0x04, 0x0a
        /*006e*/ 	.short	(.L_23 - .L_22)
	.align		4
.L_22:
        /*0070*/ 	.word	index@(.nv.constant0.triton_poi_fused_avg_pool2d_leaky_relu_18)
        /*0074*/ 	.short	0x0210
        /*0076*/ 	.short	0x001c


	//----- nvinfo : EIATTR_SW_WAR
	.align		4
.L_23:
        /*0078*/ 	.byte	0x04, 0x36
        /*007a*/ 	.short	(.L_25 - .L_24)
.L_24:
        /*007c*/ 	.word	0x00000008
.L_25:


//--------------------- .nv.callgraph             --------------------------
	.section	.nv.callgraph,"",@"SHT_CUDA_CALLGRAPH"
	.align	4
	.sectionentsize	8
	.align		4
        /*0000*/ 	.word	0x00000000
	.align		4
        /*0004*/ 	.word	0xffffffff
	.align		4
        /*0008*/ 	.word	0x00000000
	.align		4
        /*000c*/ 	.word	0xfffffffe
	.align		4
        /*0010*/ 	.word	0x00000000
	.align		4
        /*0014*/ 	.word	0xfffffffd
	.align		4
        /*0018*/ 	.word	0x00000000
	.align		4
        /*001c*/ 	.word	0xfffffffc


//--------------------- .text.triton_poi_fused_avg_pool2d_leaky_relu_18 --------------------------
	.section	.text.triton_poi_fused_avg_pool2d_leaky_relu_18,"ax",@progbits
	.align	128
        .global         triton_poi_fused_avg_pool2d_leaky_relu_18
        .type           triton_poi_fused_avg_pool2d_leaky_relu_18,@function
        .size           triton_poi_fused_avg_pool2d_leaky_relu_18,(.L_x_1 - triton_poi_fused_avg_pool2d_leaky_relu_18)
        .other          triton_poi_fused_avg_pool2d_leaky_relu_18,@"STO_CUDA_ENTRY STV_DEFAULT"
triton_poi_fused_avg_pool2d_leaky_relu_18:
.text.triton_poi_fused_avg_pool2d_leaky_relu_18:
[----:B------:R-:W-:Y:S01]  /*0000*/  LDC R1, c[0x0][0x28] ;  /* 0x00000a00ff017b82 */ /* 0x000fe20000000800 */
[----:B------:R-:W1:Y:S01]  /*0010*/  S2R R0, SR_TID.X ;  /* 0x0000000000007919 */ /* 0x000e620000002100 */
[----:B------:R-:W-:Y:S01]  /*0020*/  ULDC.64 UR4, c[0x0][0x208] ;  /* 0x0000820000047ab9 */ /* 0x000fe20000000a00 */
[----:B------:R-:W-:Y:S01]  /*0030*/  ULDC.64 UR6, c[0x0][0x218] ;  /* 0x0000860000067ab9 */ /* 0x000fe20000000a00 */
[----:B------:R-:W2:Y:S01]  /*0040*/  S2R R3, SR_CTAID.X ;  /* 0x0000000000037919 */ /* 0x000ea20000002500 */
[----:B-1----:R-:W-:Y:S01]  /*0050*/  IMAD.SHL.U32 R0, R0, 0x2, RZ ;  /* 0x0000000200007824 */ /* 0x002fe200078e00ff */
[----:B--2---:R-:W-:-:S04]  /*0060*/  SHF.R.S32.HI R5, RZ, 0x16, R3 ;  /* 0x00000016ff057819 */ /* 0x004fc80000011403 */
[----:B------:R-:W-:Y:S02]  /*0070*/  LOP3.LUT R0, R0, 0x1fe, RZ, 0xc0, !PT ;  /* 0x000001fe00007812 */ /* 0x000fe400078ec0ff */
[----:B------:R-:W-:-:S03]  /*0080*/  SGXT R5, R5, 0x1 ;  /* 0x000000010505781a */ /* 0x000fc60000000200 */
[----:B------:R-:W-:-:S05]  /*0090*/  IMAD R0, R3, 0x200, R0 ;  /* 0x0000020003007824 */ /* 0x000fca00078e0200 */
[----:B------:R-:W-:Y:S02]  /*00a0*/  SHF.R.S32.HI R3, RZ, 0x1f, R0 ;  /* 0x0000001fff037819 */ /* 0x000fe40000011400 */
[-C--:B------:R-:W-:Y:S02]  /*00b0*/  LEA.HI R6, R5, R0.reuse, RZ, 0xd ;  /* 0x0000000005067211 */ /* 0x080fe400078f68ff */
[----:B------:R-:W-:Y:S02]  /*00c0*/  LEA.HI R4, R3, R0, RZ, 0x8 ;  /* 0x0000000003047211 */ /* 0x000fe400078f40ff */
[----:B------:R-:W1:Y:S01]  /*00d0*/  LDC.64 R2, c[0x0][0x210] ;  /* 0x00008400ff027b82 */ /* 0x000e620000000a00 */
[----:B------:R-:W-:Y:S02]  /*00e0*/  SHF.L.U32 R7, R6, 0x2, RZ ;  /* 0x0000000206077819 */ /* 0x000fe400000006ff */
[----:B------:R-:W-:Y:S02]  /*00f0*/  SHF.R.S32.HI R5, RZ, 0x8, R4 ;  /* 0x00000008ff057819 */ /* 0x000fe40000011404 */
[----:B------:R-:W-:-:S02]  /*0100*/  LOP3.LUT R8, R7, 0xffff8000, RZ, 0xc0, !PT ;  /* 0xffff800007087812 */ /* 0x000fc400078ec0ff */
[----:B------:R-:W-:Y:S02]  /*0110*/  LEA.HI R6, R5, R5, RZ, 0x5 ;  /* 0x0000000505067211 */ /* 0x000fe400078f28ff */
[----:B------:R-:W-:Y:S02]  /*0120*/  LOP3.LUT R7, R4, 0xffffff00, RZ, 0xc0, !PT ;  /* 0xffffff0004077812 */ /* 0x000fe400078ec0ff */
[----:B------:R-:W-:Y:S02]  /*0130*/  LOP3.LUT R6, R6, 0x7fffe0, RZ, 0xc0, !PT ;  /* 0x007fffe006067812 */ /* 0x000fe400078ec0ff */
[----:B------:R-:W-:-:S03]  /*0140*/  IADD3 R7, R8, R0, -R7 ;  /* 0x0000000008077210 */ /* 0x000fc60007ffe807 */
[----:B------:R-:W-:-:S05]  /*0150*/  IMAD.IADD R6, R5, 0x1, -R6 ;  /* 0x0000000105067824 */ /* 0x000fca00078e0a06 */
[----:B------:R-:W-:-:S04]  /*0160*/  LEA R9, R6, R7, 0x9 ;  /* 0x0000000706097211 */ /* 0x000fc800078e48ff */
[----:B------:R-:W-:Y:S01]  /*0170*/  IADD3 R11, R9, 0x4000, RZ ;  /* 0x00004000090b7810 */ /* 0x000fe20007ffe0ff */
[C---:B------:R-:W-:Y:S02]  /*0180*/  VIADD R7, R9.reuse, 0x100 ;  /* 0x0000010009077836 */ /* 0x040fe40000000000 */
[----:B-1----:R-:W-:-:S04]  /*0190*/  IMAD.WIDE R4, R9, 0x4, R2 ;  /* 0x0000000409047825 */ /* 0x002fc800078e0202 */
[--C-:B------:R-:W-:Y:S02]  /*01a0*/  IMAD.WIDE R6, R7, 0x4, R2.reuse ;  /* 0x0000000407067825 */ /* 0x100fe400078e0202 */
[----:B------:R-:W2:Y:S02]  /*01b0*/  LDG.E.64 R4, desc[UR4][R4.64] ;  /* 0x0000000404047981 */ /* 0x000ea4000c1e1b00 */
[----:B------:R-:W-:Y:S02]  /*01c0*/  VIADD R13, R9, 0x4100 ;  /* 0x00004100090d7836 */ /* 0x000fe40000000000 */
[--C-:B------:R-:W-:Y:S01]  /*01d0*/  IMAD.WIDE R8, R11, 0x4, R2.reuse ;  /* 0x000000040b087825 */ /* 0x100fe200078e0202 */
[----:B------:R-:W2:Y:S01]  /*01e0*/  LDG.E.64 R6, desc[UR4][R6.64] ;  /* 0x0000000406067981 */ /* 0x000ea2000c1e1b00 */
[----:B------:R-:W1:Y:S02]  /*01f0*/  LDC.64 R10, c[0x0][0x220] ;  /* 0x00008800ff0a7b82 */ /* 0x000e640000000a00 */
[----:B------:R-:W-:-:S02]  /*0200*/  IMAD.WIDE R2, R13, 0x4, R2 ;  /* 0x000000040d027825 */ /* 0x000fc400078e0202 */
[----:B------:R-:W3:Y:S04]  /*0210*/  LDG.E.64 R8, desc[UR4][R8.64] ;  /* 0x0000000408087981 */ /* 0x000ee8000c1e1b00 */
[----:B------:R-:W4:Y:S01]  /*0220*/  LDG.E.64 R2, desc[UR4][R2.64] ;  /* 0x0000000402027981 */ /* 0x000f22000c1e1b00 */
[----:B--2---:R-:W-:Y:S01]  /*0230*/  FADD R13, R4, R6 ;  /* 0x00000006040d7221 */ /* 0x004fe20000000000 */
[----:B------:R-:W-:-:S03]  /*0240*/  FADD R12, R5, R7 ;  /* 0x00000007050c7221 */ /* 0x000fc60000000000 */
[----:B---3--:R-:W-:Y:S01]  /*0250*/  FADD R13, R8, R13 ;  /* 0x0000000d080d7221 */ /* 0x008fe20000000000 */
[----:B------:R-:W-:-:S03]  /*0260*/  FADD R12, R9, R12 ;  /* 0x0000000c090c7221 */ /* 0x000fc60000000000 */
[----:B----4-:R-:W-:Y:S01]  /*0270*/  FADD R13, R2, R13 ;  /* 0x0000000d020d7221 */ /* 0x010fe20000000000 */
[----:B------:R-:W-:-:S03]  /*0280*/  FADD R12, R3, R12 ;  /* 0x0000000c030c7221 */ /* 0x000fc60000000000 */
[----:B------:R-:W-:Y:S01]  /*0290*/  FMUL R6, R13, 0.25 ;  /* 0x3e8000000d067820 */ /* 0x000fe20000400000 */
[----:B------:R-:W-:-:S04]  /*02a0*/  FMUL R7, R12, 0.25 ;  /* 0x3e8000000c077820 */ /* 0x000fc80000400000 */
[----:B------:R-:W-:Y:S02]  /*02b0*/  FSETP.GT.AND P1, PT, R6, RZ, PT ;  /* 0x000000ff0600720b */ /* 0x000fe40003f24000 */
[----:B------:R-:W-:Y:S02]  /*02c0*/  FSETP.GT.AND P0, PT, R7, RZ, PT ;  /* 0x000000ff0700720b */ /* 0x000fe40003f04000 */
[----:B------:R-:W-:Y:S02]  /*02d0*/  IADD3 R4, P2, R0, UR6, RZ ;  /* 0x0000000600047c10 */ /* 0x000fe4000ff5e0ff */
[----:B------:R-:W-:Y:S02]  /*02e0*/  SEL R8, RZ, 0x1, !P1 ;  /* 0x00000001ff087807 */ /* 0x000fe40004800000 */
[----:B------:R-:W-:Y:S01]  /*02f0*/  SEL R9, RZ, 0x100, !P0 ;  /* 0x00000100ff097807 */ /* 0x000fe20004000000 */
[C---:B-1----:R-:W-:Y:S01]  /*0300*/  IMAD.WIDE R2, R0.reuse, 0x4, R10 ;  /* 0x0000000400027825 */ /* 0x042fe200078e020a */
[----:B------:R-:W-:-:S02]  /*0310*/  LEA.HI.X.SX32 R5, R0, UR7, 0x1, P2 ;  /* 0x0000000700057c11 */ /* 0x000fc400090f0eff */
[----:B------:R-:W-:Y:S01]  /*0320*/  IADD3 R9, R8, R9, RZ ;  /* 0x0000000908097210 */ /* 0x000fe20007ffe0ff */
[----:B------:R-:W-:Y:S02]  /*0330*/  @!P1 FMUL R6, R6, 0.20000000298023223877 ;  /* 0x3e4ccccd06069820 */ /* 0x000fe40000400000 */
[----:B------:R-:W-:Y:S02]  /*0340*/  @!P0 FMUL R7, R7, 0.20000000298023223877 ;  /* 0x3e4ccccd07078820 */ /* 0x000fe40000400000 */
[----:B------:R-:W-:Y:S04]  /*0350*/  STG.E.U16 desc[UR4][R4.64], R9 ;  /* 0x0000000904007986 */ /* 0x000fe8000c101504 */
[----:B------:R-:W-:Y:S01]  /*0360*/  STG.E.64 desc[UR4][R2.64], R6 ;  /* 0x0000000602007986 */ /* 0x000fe2000c101b04 */
[----:B------:R-:W-:Y:S05]  /*0370*/  EXIT ;  /* 0x000000000000794d */ /* 0x000fea0003800000 */
.L_x_0:
[----:B------:R-:W-:-:S00]  /*0380*/  BRA `(.L_x_0) ;  /* 0xfffffffc00fc7947 */ /* 0x000fc0000383ffff */
[----:B------:R-:W-:-:S00]  /*0390*/  NOP ;  /* 0x0000000000007918 */ /* 0x000fc00000000000 */
        /* <DEDUP_REMOVED lines=14> */
.L_x_1:


//--------------------- .nv.constant0.triton_poi_fused_avg_pool2d_leaky_relu_18 --------------------------
	.section	.nv.constant0.triton_poi_fused_avg_pool2d_leaky_relu_18,"a",@progbits
	.sectionflags	@""
	.align	4
.nv.constant0.triton_poi_fused_avg_pool2d_leaky_relu_18:
	.zero		556
